//
// Generated by NVIDIA NVVM Compiler
//
// Compiler Build ID: CL-36424714
// Cuda compilation tools, release 13.0, V13.0.88
// Based on NVVM 20.0.0
//

.version 9.0
.target sm_100
.address_size 64

	// .globl	_Z16histogram_kernelPKiPjmi

.visible .entry _Z16histogram_kernelPKiPjmi(
	.param .u64 .ptr .align 1 _Z16histogram_kernelPKiPjmi_param_0,
	.param .u64 .ptr .align 1 _Z16histogram_kernelPKiPjmi_param_1,
	.param .u64 _Z16histogram_kernelPKiPjmi_param_2,
	.param .u32 _Z16histogram_kernelPKiPjmi_param_3
)
{


	ret;

}


// ===== COMPILED SASS (sm_100) =====

	.target	sm_100

	.elftype	@"ET_EXEC"


//--------------------- .note.nv.tkinfo           --------------------------
	.section	.note.nv.tkinfo,"",@"SHT_NOTE"
	.sectionflags	@"SHF_NOTE_NV_TKINFO"
	.tkinfo
        /*0018*/ 	.word	0x00000002
        /*0030*/ 	.string	""
        /*0030*/ 	.string	"ptxas"
        /*0030*/ 	.string	"Cuda compilation tools, release 13.0, V13.0.88"
        /*0030*/ 	.string	"Build cuda_13.0.r13.0/compiler.36424714_0"
        /*0030*/ 	.string	"-arch sm_100 -m 64 "



//--------------------- .note.nv.cuinfo           --------------------------
	.section	.note.nv.cuinfo,"",@"SHT_NOTE"
	.sectionflags	@"SHF_NOTE_NV_CUINFO"
        /*0018*/ 	.short	0x0002
        /*001a*/ 	.short	0x0064
        /*001c*/ 	.short	0x0082
	.zero		2


//--------------------- .nv.info                  --------------------------
	.section	.nv.info,"",@"SHT_CUDA_INFO"
	.align	4


	//----- nvinfo : EIATTR_REGCOUNT
	.align		4
        /*0000*/ 	.byte	0x04, 0x2f
        /*0002*/ 	.short	(.L_1 - .L_0)
	.align		4
.L_0:
        /*0004*/ 	.word	index@(_Z16histogram_kernelPKiPjmi)
        /*0008*/ 	.word	0x00000004


	//----- nvinfo : EIATTR_FRAME_SIZE
	.align		4
.L_1:
        /*000c*/ 	.byte	0x04, 0x11
        /*000e*/ 	.short	(.L_3 - .L_2)
	.align		4
.L_2:
        /*0010*/ 	.word	index@(_Z16histogram_kernelPKiPjmi)
        /*0014*/ 	.word	0x00000000


	//----- nvinfo : EIATTR_MIN_STACK_SIZE
	.align		4
.L_3:
        /*0018*/ 	.byte	0x04, 0x12
        /*001a*/ 	.short	(.L_5 - .L_4)
	.align		4
.L_4:
        /*001c*/ 	.word	index@(_Z16histogram_kernelPKiPjmi)
        /*0020*/ 	.word	0x00000000
.L_5:


//--------------------- .nv.compat                --------------------------
	.section	.nv.compat,"",@"SHT_CUDA_COMPAT_INFO"
	.align	4
        /*0000*/ 	.byte	0x02, 0x09, 0x00, 0x00, 0x02, 0x02, 0x01, 0x00, 0x02, 0x05, 0x05, 0x00, 0x03, 0x07, 0x01, 0x01
        /*0010*/ 	.byte	0x02, 0x03, 0x00, 0x00, 0x02, 0x06, 0x01, 0x00, 0x04, 0x0b, 0x08, 0x00, 0x09, 0x00, 0x00, 0x00
        /*0020*/ 	.byte	0x00, 0x00, 0x00, 0x00


//--------------------- .nv.info._Z16histogram_kernelPKiPjmi --------------------------
	.section	.nv.info._Z16histogram_kernelPKiPjmi,"",@"SHT_CUDA_INFO"
	.sectionflags	@""
	.align	4


	//----- nvinfo : EIATTR_CUDA_API_VERSION
	.align		4
        /*0000*/ 	.byte	0x04, 0x37
        /*0002*/ 	.short	(.L_7 - .L_6)
.L_6:
        /*0004*/ 	.word	0x00000082


	//----- nvinfo : EIATTR_KPARAM_INFO
	.align		4
.L_7:
        /*0008*/ 	.byte	0x04, 0x17
        /*000a*/ 	.short	(.L_9 - .L_8)
.L_8:
        /*000c*/ 	.word	0x00000000
        /*0010*/ 	.short	0x0003
        /*0012*/ 	.short	0x0018
        /*0014*/ 	.byte	0x00, 0xf0, 0x11, 0x00


	//----- nvinfo : EIATTR_KPARAM_INFO
	.align		4
.L_9:
        /*0018*/ 	.byte	0x04, 0x17
        /*001a*/ 	.short	(.L_11 - .L_10)
.L_10:
        /*001c*/ 	.word	0x00000000
        /*0020*/ 	.short	0x0002
        /*0022*/ 	.short	0x0010
        /*0024*/ 	.byte	0x00, 0xf0, 0x21, 0x00


	//----- nvinfo : EIATTR_KPARAM_INFO
	.align		4
.L_11:
        /*0028*/ 	.byte	0x04, 0x17
        /*002a*/ 	.short	(.L_13 - .L_12)
.L_12:
        /*002c*/ 	.word	0x00000000
        /*0030*/ 	.short	0x0001
        /*0032*/ 	.short	0x0008
        /*0034*/ 	.byte	0x00, 0xf5, 0x21, 0x00


	//----- nvinfo : EIATTR_KPARAM_INFO
	.align		4
.L_13:
        /*0038*/ 	.byte	0x04, 0x17
        /*003a*/ 	.short	(.L_15 - .L_14)
.L_14:
        /*003c*/ 	.word	0x00000000
        /*0040*/ 	.short	0x0000
        /*0042*/ 	.short	0x0000
        /*0044*/ 	.byte	0x00, 0xf5, 0x21, 0x00


	//----- nvinfo : EIATTR_SPARSE_MMA_MASK
	.align		4
.L_15:
        /*0048*/ 	.byte	0x03, 0x50
        /*004a*/ 	.short	0x0000


	//----- nvinfo : EIATTR_MAXREG_COUNT
	.align		4
        /*004c*/ 	.byte	0x03, 0x1b
        /*004e*/ 	.short	0x00ff


	//----- nvinfo : EIATTR_MERCURY_ISA_VERSION
	.align		4
        /*0050*/ 	.byte	0x03, 0x5f
        /*0052*/ 	.short	0x0101


	//----- nvinfo : EIATTR_VRC_CTA_INIT_COUNT
	.align		4
        /*0054*/ 	.byte	0x02, 0x4a
	.zero		1
	.zero		1


	//----- nvinfo : EIATTR_EXIT_INSTR_OFFSETS
	.align		4
        /*0058*/ 	.byte	0x04, 0x1c
        /*005a*/ 	.short	(.L_17 - .L_16)


	//   ....[0]....
.L_16:
        /*005c*/ 	.word	0x00000010


	//----- nvinfo : EIATTR_CBANK_PARAM_SIZE
	.align		4
.L_17:
        /*0060*/ 	.byte	0x03, 0x19
        /*0062*/ 	.short	0x001c


	//----- nvinfo : EIATTR_PARAM_CBANK
	.align		4
        /*0064*/ 	.byte	0x04, 0x0a
        /*0066*/ 	.short	(.L_19 - .L_18)
	.align		4
.L_18:
        /*0068*/ 	.word	index@(.nv.constant0._Z16histogram_kernelPKiPjmi)
        /*006c*/ 	.short	0x0380
        /*006e*/ 	.short	0x001c


	//----- nvinfo : EIATTR_SW_WAR
	.align		4
.L_19:
        /*0070*/ 	.byte	0x04, 0x36
        /*0072*/ 	.short	(.L_21 - .L_20)
.L_20:
        /*0074*/ 	.word	0x00000008
.L_21:


//--------------------- .nv.callgraph             --------------------------
	.section	.nv.callgraph,"",@"SHT_CUDA_CALLGRAPH"
	.align	4
	.sectionentsize	8
	.align		4
        /*0000*/ 	.word	0x00000000
	.align		4
        /*0004*/ 	.word	0xffffffff
	.align		4
        /*0008*/ 	.word	0x00000000
	.align		4
        /*000c*/ 	.word	0xfffffffe
	.align		4
        /*0010*/ 	.word	0x00000000
	.align		4
        /*0014*/ 	.word	0xfffffffd
	.align		4
        /*0018*/ 	.word	0x00000000
	.align		4
        /*001c*/ 	.word	0xfffffffc


//--------------------- .text._Z16histogram_kernelPKiPjmi --------------------------
	.section	.text._Z16histogram_kernelPKiPjmi,"ax",@progbits
	.align	128
        .global         _Z16histogram_kernelPKiPjmi
        .type           _Z16histogram_kernelPKiPjmi,@function
        .size           _Z16histogram_kernelPKiPjmi,(.L_x_1 - _Z16histogram_kernelPKiPjmi)
        .other          _Z16histogram_kernelPKiPjmi,@"STO_CUDA_ENTRY STV_DEFAULT"
_Z16histogram_kernelPKiPjmi:
.text._Z16histogram_kernelPKiPjmi:
[----:B------:R-:W-:Y:S01]  /*0000*/  LDC R1, c[0x0][0x37c] ;  /* 0x0000df00ff017b82 */ /* 0x000fe20000000800 */
[----:B------:R-:W-:Y:S05]  /*0010*/  EXIT ;  /* 0x000000000000794d */ /* 0x000fea0003800000 */
.L_x_0:
[----:B------:R-:W-:-:S00]  /*0020*/  BRA `(.L_x_0) ;  /* 0xfffffffc00fc7947 */ /* 0x000fc0000383ffff */
[----:B------:R-:W-:-:S00]  /*0030*/  NOP ;  /* 0x0000000000007918 */ /* 0x000fc00000000000 */
        /* <DEDUP_REMOVED lines=12> */
.L_x_1:


//--------------------- .nv.shared.reserved.0     --------------------------
	.section	.nv.shared.reserved.0,"aw",@nobits
	.weak		__nv_reservedSMEM_offset_0_alias
	.size		__nv_reservedSMEM_offset_0_alias, 0, 64
	.other		__nv_reservedSMEM_offset_0_alias,@"STO_CUDA_RESERVED_SHARED STV_DEFAULT"
__nv_reservedSMEM_offset_0_alias:
	.zero		0
	.zero		64


//--------------------- .nv.constant0._Z16histogram_kernelPKiPjmi --------------------------
	.section	.nv.constant0._Z16histogram_kernelPKiPjmi,"a",@progbits
	.sectionflags	@""
	.align	4
.nv.constant0._Z16histogram_kernelPKiPjmi:
	.zero		924


//--------------------- SYMBOLS --------------------------

	.type		.nv.reservedSmem.offset0,@object
	.size		.nv.reservedSmem.offset0,0x4
